//
// Generated by NVIDIA NVVM Compiler
//
// Compiler Build ID: CL-36424714
// Cuda compilation tools, release 13.0, V13.0.88
// Based on NVVM 20.0.0
//

.version 9.0
.target sm_100
.address_size 64

	// .globl	_Z6changePii

.visible .entry _Z6changePii(
	.param .u64 .ptr .align 1 _Z6changePii_param_0,
	.param .u32 _Z6changePii_param_1
)
{
	.reg .pred 	%p<9>;
	.reg .b32 	%r<36>;
	.reg .b64 	%rd<5>;

	ld.param.u64 	%rd3, [_Z6changePii_param_0];
	ld.param.u32 	%r19, [_Z6changePii_param_1];
	mov.u32 	%r20, %ctaid.x;
	mov.u32 	%r21, %ntid.x;
	mov.u32 	%r22, %tid.x;
	mad.lo.s32 	%r1, %r20, %r21, %r22;
	setp.lt.s32 	%p1, %r19, 1;
	@%p1 bra 	$L__BB0_10;
	mul.lo.s32 	%r2, %r19, %r1;
	add.s32 	%r3, %r1, -1;
	and.b32  	%r4, %r1, 3;
	and.b32  	%r24, %r1, 2147483644;
	neg.s32 	%r5, %r24;
	cvta.to.global.u64 	%rd1, %rd3;
	mov.b32 	%r30, 0;
$L__BB0_2:
	setp.lt.s32 	%p2, %r1, 1;
	add.s32 	%r25, %r30, %r2;
	mul.wide.s32 	%rd4, %r25, 4;
	add.s64 	%rd2, %rd1, %rd4;
	ld.global.u32 	%r7, [%rd2];
	mov.u32 	%r35, %r7;
	@%p2 bra 	$L__BB0_9;
	setp.lt.u32 	%p3, %r3, 3;
	mov.u32 	%r35, %r7;
	@%p3 bra 	$L__BB0_6;
	mul.lo.s32 	%r27, %r7, %r7;
	mul.lo.s32 	%r8, %r27, %r27;
	mov.u32 	%r31, %r5;
	mov.u32 	%r35, %r7;
$L__BB0_5:
	mul.lo.s32 	%r35, %r8, %r35;
	add.s32 	%r31, %r31, 4;
	setp.ne.s32 	%p4, %r31, 0;
	@%p4 bra 	$L__BB0_5;
$L__BB0_6:
	setp.eq.s32 	%p5, %r4, 0;
	@%p5 bra 	$L__BB0_9;
	setp.eq.s32 	%p6, %r4, 1;
	mul.lo.s32 	%r35, %r7, %r35;
	@%p6 bra 	$L__BB0_9;
	setp.eq.s32 	%p7, %r4, 2;
	mul.lo.s32 	%r28, %r7, %r35;
	selp.b32 	%r29, 1, %r7, %p7;
	mul.lo.s32 	%r35, %r28, %r29;
$L__BB0_9:
	st.global.u32 	[%rd2], %r35;
	add.s32 	%r30, %r30, 1;
	setp.ne.s32 	%p8, %r30, %r19;
	@%p8 bra 	$L__BB0_2;
$L__BB0_10:
	ret;

}


// ===== COMPILED SASS (sm_100) =====

	.target	sm_100

	.elftype	@"ET_EXEC"


//--------------------- .note.nv.tkinfo           --------------------------
	.section	.note.nv.tkinfo,"",@"SHT_NOTE"
	.sectionflags	@"SHF_NOTE_NV_TKINFO"
	.tkinfo
        /*0018*/ 	.word	0x00000002
        /*0030*/ 	.string	""
        /*0030*/ 	.string	"ptxas"
        /*0030*/ 	.string	"Cuda compilation tools, release 13.0, V13.0.88"
        /*0030*/ 	.string	"Build cuda_13.0.r13.0/compiler.36424714_0"
        /*0030*/ 	.string	"-arch sm_100 -m 64 "



//--------------------- .note.nv.cuinfo           --------------------------
	.section	.note.nv.cuinfo,"",@"SHT_NOTE"
	.sectionflags	@"SHF_NOTE_NV_CUINFO"
        /*0018*/ 	.short	0x0002
        /*001a*/ 	.short	0x0064
        /*001c*/ 	.short	0x0082
	.zero		2


//--------------------- .nv.info                  --------------------------
	.section	.nv.info,"",@"SHT_CUDA_INFO"
	.align	4


	//----- nvinfo : EIATTR_REGCOUNT
	.align		4
        /*0000*/ 	.byte	0x04, 0x2f
        /*0002*/ 	.short	(.L_1 - .L_0)
	.align		4
.L_0:
        /*0004*/ 	.word	index@(_Z6changePii)
        /*0008*/ 	.word	0x0000000f


	//----- nvinfo : EIATTR_FRAME_SIZE
	.align		4
.L_1:
        /*000c*/ 	.byte	0x04, 0x11
        /*000e*/ 	.short	(.L_3 - .L_2)
	.align		4
.L_2:
        /*0010*/ 	.word	index@(_Z6changePii)
        /*0014*/ 	.word	0x00000000


	//----- nvinfo : EIATTR_MIN_STACK_SIZE
	.align		4
.L_3:
        /*0018*/ 	.byte	0x04, 0x12
        /*001a*/ 	.short	(.L_5 - .L_4)
	.align		4
.L_4:
        /*001c*/ 	.word	index@(_Z6changePii)
        /*0020*/ 	.word	0x00000000
.L_5:


//--------------------- .nv.compat                --------------------------
	.section	.nv.compat,"",@"SHT_CUDA_COMPAT_INFO"
	.align	4
        /*0000*/ 	.byte	0x02, 0x09, 0x00, 0x00, 0x02, 0x02, 0x01, 0x00, 0x02, 0x05, 0x05, 0x00, 0x03, 0x07, 0x01, 0x01
        /*0010*/ 	.byte	0x02, 0x03, 0x00, 0x00, 0x02, 0x06, 0x01, 0x00, 0x04, 0x0b, 0x08, 0x00, 0x09, 0x00, 0x00, 0x00
        /*0020*/ 	.byte	0x00, 0x00, 0x00, 0x00


//--------------------- .nv.info._Z6changePii     --------------------------
	.section	.nv.info._Z6changePii,"",@"SHT_CUDA_INFO"
	.sectionflags	@""
	.align	4


	//----- nvinfo : EIATTR_CUDA_API_VERSION
	.align		4
        /*0000*/ 	.byte	0x04, 0x37
        /*0002*/ 	.short	(.L_7 - .L_6)
.L_6:
        /*0004*/ 	.word	0x00000082


	//----- nvinfo : EIATTR_KPARAM_INFO
	.align		4
.L_7:
        /*0008*/ 	.byte	0x04, 0x17
        /*000a*/ 	.short	(.L_9 - .L_8)
.L_8:
        /*000c*/ 	.word	0x00000000
        /*0010*/ 	.short	0x0001
        /*0012*/ 	.short	0x0008
        /*0014*/ 	.byte	0x00, 0xf0, 0x11, 0x00


	//----- nvinfo : EIATTR_KPARAM_INFO
	.align		4
.L_9:
        /*0018*/ 	.byte	0x04, 0x17
        /*001a*/ 	.short	(.L_11 - .L_10)
.L_10:
        /*001c*/ 	.word	0x00000000
        /*0020*/ 	.short	0x0000
        /*0022*/ 	.short	0x0000
        /*0024*/ 	.byte	0x00, 0xf5, 0x21, 0x00


	//----- nvinfo : EIATTR_SPARSE_MMA_MASK
	.align		4
.L_11:
        /*0028*/ 	.byte	0x03, 0x50
        /*002a*/ 	.short	0x0000


	//----- nvinfo : EIATTR_MAXREG_COUNT
	.align		4
        /*002c*/ 	.byte	0x03, 0x1b
        /*002e*/ 	.short	0x00ff


	//----- nvinfo : EIATTR_MERCURY_ISA_VERSION
	.align		4
        /*0030*/ 	.byte	0x03, 0x5f
        /*0032*/ 	.short	0x0101


	//----- nvinfo : EIATTR_VRC_CTA_INIT_COUNT
	.align		4
        /*0034*/ 	.byte	0x02, 0x4a
	.zero		1
	.zero		1


	//----- nvinfo : EIATTR_EXIT_INSTR_OFFSETS
	.align		4
        /*0038*/ 	.byte	0x04, 0x1c
        /*003a*/ 	.short	(.L_13 - .L_12)


	//   ....[0]....
.L_12:
        /*003c*/ 	.word	0x00000070


	//   ....[1]....
        /*0040*/ 	.word	0x00000490


	//----- nvinfo : EIATTR_CRS_STACK_SIZE
	.align		4
.L_13:
        /*0044*/ 	.byte	0x04, 0x1e
        /*0046*/ 	.short	(.L_15 - .L_14)
.L_14:
        /*0048*/ 	.word	0x00000000


	//----- nvinfo : EIATTR_CBANK_PARAM_SIZE
	.align		4
.L_15:
        /*004c*/ 	.byte	0x03, 0x19
        /*004e*/ 	.short	0x000c


	//----- nvinfo : EIATTR_PARAM_CBANK
	.align		4
        /*0050*/ 	.byte	0x04, 0x0a
        /*0052*/ 	.short	(.L_17 - .L_16)
	.align		4
.L_16:
        /*0054*/ 	.word	index@(.nv.constant0._Z6changePii)
        /*0058*/ 	.short	0x0380
        /*005a*/ 	.short	0x000c


	//----- nvinfo : EIATTR_SW_WAR
	.align		4
.L_17:
        /*005c*/ 	.byte	0x04, 0x36
        /*005e*/ 	.short	(.L_19 - .L_18)
.L_18:
        /*0060*/ 	.word	0x00000008
.L_19:


//--------------------- .nv.callgraph             --------------------------
	.section	.nv.callgraph,"",@"SHT_CUDA_CALLGRAPH"
	.align	4
	.sectionentsize	8
	.align		4
        /*0000*/ 	.word	0x00000000
	.align		4
        /*0004*/ 	.word	0xffffffff
	.align		4
        /*0008*/ 	.word	0x00000000
	.align		4
        /*000c*/ 	.word	0xfffffffe
	.align		4
        /*0010*/ 	.word	0x00000000
	.align		4
        /*0014*/ 	.word	0xfffffffd
	.align		4
        /*0018*/ 	.word	0x00000000
	.align		4
        /*001c*/ 	.word	0xfffffffc


//--------------------- .text._Z6changePii        --------------------------
	.section	.text._Z6changePii,"ax",@progbits
	.align	128
        .global         _Z6changePii
        .type           _Z6changePii,@function
        .size           _Z6changePii,(.L_x_10 - _Z6changePii)
        .other          _Z6changePii,@"STO_CUDA_ENTRY STV_DEFAULT"
_Z6changePii:
.text._Z6changePii:
[----:B------:R-:W-:Y:S08]  /*0000*/  LDC R1, c[0x0][0x37c] ;  /* 0x0000df00ff017b82 */ /* 0x000ff00000000800 */
[----:B------:R-:W0:Y:S01]  /*0010*/  LDC R2, c[0x0][0x388] ;  /* 0x0000e200ff027b82 */ /* 0x000e220000000800 */
[----:B------:R-:W1:Y:S07]  /*0020*/  S2R R3, SR_TID.X ;  /* 0x0000000000037919 */ /* 0x000e6e0000002100 */
[----:B------:R-:W1:Y:S08]  /*0030*/  S2UR UR4, SR_CTAID.X ;  /* 0x00000000000479c3 */ /* 0x000e700000002500 */
[----:B------:R-:W1:Y:S01]  /*0040*/  LDC R0, c[0x0][0x360] ;  /* 0x0000d800ff007b82 */ /* 0x000e620000000800 */
[----:B0-----:R-:W-:Y:S01]  /*0050*/  ISETP.GE.AND P0, PT, R2, 0x1, PT ;  /* 0x000000010200780c */ /* 0x001fe20003f06270 */
[----:B-1----:R-:W-:-:S12]  /*0060*/  IMAD R0, R0, UR4, R3 ;  /* 0x0000000400007c24 */ /* 0x002fd8000f8e0203 */
[----:B------:R-:W-:Y:S05]  /*0070*/  @!P0 EXIT ;  /* 0x000000000000894d */ /* 0x000fea0003800000 */
[C---:B------:R-:W-:Y:S01]  /*0080*/  VIADD R2, R0.reuse, 0xffffffff ;  /* 0xffffffff00027836 */ /* 0x040fe20000000000 */
[C---:B------:R-:W-:Y:S01]  /*0090*/  LOP3.LUT R12, R0.reuse, 0x7ffffffc, RZ, 0xc0, !PT ;  /* 0x7ffffffc000c7812 */ /* 0x040fe200078ec0ff */
[----:B------:R-:W0:Y:S01]  /*00a0*/  LDCU.64 UR6, c[0x0][0x358] ;  /* 0x00006b00ff0677ac */ /* 0x000e220008000a00 */
[----:B------:R-:W-:Y:S02]  /*00b0*/  LOP3.LUT R11, R0, 0x3, RZ, 0xc0, !PT ;  /* 0x00000003000b7812 */ /* 0x000fe400078ec0ff */
[----:B------:R-:W-:Y:S01]  /*00c0*/  ISETP.GE.U32.AND P1, PT, R2, 0x3, PT ;  /* 0x000000030200780c */ /* 0x000fe20003f26070 */
[----:B------:R-:W-:Y:S01]  /*00d0*/  IMAD.MOV R7, RZ, RZ, -R12 ;  /* 0x000000ffff077224 */ /* 0x000fe200078e0a0c */
[----:B------:R-:W-:-:S11]  /*00e0*/  UMOV UR4, URZ ;  /* 0x000000ff00047c82 */ /* 0x000fd60008000000 */
.L_x_8:
[----:B-1----:R-:W1:Y:S08]  /*00f0*/  LDC R9, c[0x0][0x388] ;  /* 0x0000e200ff097b82 */ /* 0x002e700000000800 */
[----:B------:R-:W2:Y:S01]  /*0100*/  LDC.64 R2, c[0x0][0x380] ;  /* 0x0000e000ff027b82 */ /* 0x000ea20000000a00 */
[----:B-1----:R-:W-:-:S04]  /*0110*/  IMAD R5, R0, R9, UR4 ;  /* 0x0000000400057e24 */ /* 0x002fc8000f8e0209 */
[----:B--2---:R-:W-:-:S05]  /*0120*/  IMAD.WIDE R2, R5, 0x4, R2 ;  /* 0x0000000405027825 */ /* 0x004fca00078e0202 */
[----:B0-----:R-:W2:Y:S01]  /*0130*/  LDG.E R8, desc[UR6][R2.64] ;  /* 0x0000000602087981 */ /* 0x001ea2000c1e1900 */
[----:B------:R-:W-:Y:S01]  /*0140*/  ISETP.GE.AND P0, PT, R0, 0x1, PT ;  /* 0x000000010000780c */ /* 0x000fe20003f06270 */
[----:B------:R-:W-:Y:S01]  /*0150*/  UIADD3 UR4, UPT, UPT, UR4, 0x1, URZ ;  /* 0x0000000104047890 */ /* 0x000fe2000fffe0ff */
[----:B------:R-:W-:Y:S05]  /*0160*/  BSSY.RECONVERGENT B0, `(.L_x_0) ;  /* 0x0000030000007945 */ /* 0x000fea0003800200 */
[----:B------:R-:W-:Y:S02]  /*0170*/  ISETP.NE.AND P2, PT, R9, UR4, PT ;  /* 0x0000000409007c0c */ /* 0x000fe4000bf45270 */
[----:B--2---:R-:W-:-:S04]  /*0180*/  MOV R5, R8 ;  /* 0x0000000800057202 */ /* 0x004fc80000000f00 */
[----:B------:R-:W-:Y:S07]  /*0190*/  @!P0 BRA `(.L_x_1) ;  /* 0x0000000000b08947 */ /* 0x000fee0003800000 */
[----:B------:R-:W-:Y:S01]  /*01a0*/  BSSY.RECONVERGENT B1, `(.L_x_2) ;  /* 0x0000023000017945 */ /* 0x000fe20003800200 */
[----:B------:R-:W-:-:S03]  /*01b0*/  IMAD.MOV.U32 R5, RZ, RZ, R8 ;  /* 0x000000ffff057224 */ /* 0x000fc600078e0008 */
[----:B------:R-:W-:Y:S05]  /*01c0*/  @!P1 BRA `(.L_x_3) ;  /* 0x0000000000809947 */ /* 0x000fea0003800000 */
[----:B------:R-:W-:Y:S01]  /*01d0*/  IMAD.MOV R4, RZ, RZ, -R12 ;  /* 0x000000ffff047224 */ /* 0x000fe200078e0a0c */
[----:B------:R-:W-:Y:S01]  /*01e0*/  MOV R6, R7 ;  /* 0x0000000700067202 */ /* 0x000fe20000000f00 */
[----:B------:R-:W-:-:S03]  /*01f0*/  IMAD.MOV.U32 R5, RZ, RZ, R8 ;  /* 0x000000ffff057224 */ /* 0x000fc600078e0008 */
[----:B------:R-:W-:Y:S01]  /*0200*/  ISETP.GE.AND P0, PT, R4, RZ, PT ;  /* 0x000000ff0400720c */ /* 0x000fe20003f06270 */
[----:B------:R-:W-:-:S04]  /*0210*/  IMAD R4, R8, R8, RZ ;  /* 0x0000000808047224 */ /* 0x000fc800078e02ff */
[----:B------:R-:W-:-:S08]  /*0220*/  IMAD R10, R4, R4, RZ ;  /* 0x00000004040a7224 */ /* 0x000fd000078e02ff */
[----:B------:R-:W-:Y:S05]  /*0230*/  @P0 BRA `(.L_x_4) ;  /* 0x0000000000540947 */ /* 0x000fea0003800000 */
[----:B------:R-:W-:Y:S01]  /*0240*/  IADD3 R4, PT, PT, -R6, RZ, RZ ;  /* 0x000000ff06047210 */ /* 0x000fe20007ffe1ff */
[----:B------:R-:W-:Y:S01]  /*0250*/  BSSY.RECONVERGENT B2, `(.L_x_5) ;  /* 0x000000b000027945 */ /* 0x000fe20003800200 */
[----:B------:R-:W-:Y:S02]  /*0260*/  PLOP3.LUT P0, PT, PT, PT, PT, 0x80, 0x8 ;  /* 0x000000000008781c */ /* 0x000fe40003f0f070 */
[----:B------:R-:W-:-:S13]  /*0270*/  ISETP.GT.AND P3, PT, R4, 0xc, PT ;  /* 0x0000000c0400780c */ /* 0x000fda0003f64270 */
[----:B------:R-:W-:Y:S05]  /*0280*/  @!P3 BRA `(.L_x_6) ;  /* 0x00000000001cb947 */ /* 0x000fea0003800000 */
[----:B------:R-:W-:Y:S01]  /*0290*/  PLOP3.LUT P0, PT, PT, PT, PT, 0x8, 0x80 ;  /* 0x000000000080781c */ /* 0x000fe20003f0e170 */
[----:B------:R-:W-:-:S12]  /*02a0*/  IMAD R4, R10, R10, RZ ;  /* 0x0000000a0a047224 */ /* 0x000fd800078e02ff */
.L_x_7:
[----:B------:R-:W-:Y:S02]  /*02b0*/  VIADD R6, R6, 0x10 ;  /* 0x0000001006067836 */ /* 0x000fe40000000000 */
[----:B------:R-:W-:-:S03]  /*02c0*/  IMAD R5, R5, R4, RZ ;  /* 0x0000000405057224 */ /* 0x000fc600078e02ff */
[----:B------:R-:W-:Y:S01]  /*02d0*/  ISETP.GE.AND P3, PT, R6, -0xc, PT ;  /* 0xfffffff40600780c */ /* 0x000fe20003f66270 */
[----:B------:R-:W-:-:S12]  /*02e0*/  IMAD R5, R5, R4, RZ ;  /* 0x0000000405057224 */ /* 0x000fd800078e02ff */
[----:B------:R-:W-:Y:S05]  /*02f0*/  @!P3 BRA `(.L_x_7) ;  /* 0xfffffffc00ecb947 */ /* 0x000fea000383ffff */
.L_x_6:
[----:B------:R-:W-:Y:S05]  /*0300*/  BSYNC.RECONVERGENT B2 ;  /* 0x0000000000027941 */ /* 0x000fea0003800200 */
.L_x_5:
[----:B------:R-:W-:-:S04]  /*0310*/  IADD3 R4, PT, PT, -R6, RZ, RZ ;  /* 0x000000ff06047210 */ /* 0x000fc80007ffe1ff */
[----:B------:R-:W-:-:S13]  /*0320*/  ISETP.GT.AND P3, PT, R4, 0x4, PT ;  /* 0x000000040400780c */ /* 0x000fda0003f64270 */
[----:B------:R-:W-:Y:S01]  /*0330*/  @P3 VIADD R6, R6, 0x8 ;  /* 0x0000000806063836 */ /* 0x000fe20000000000 */
[----:B------:R-:W-:Y:S01]  /*0340*/  @P3 PLOP3.LUT P0, PT, PT, PT, PT, 0x8, 0x80 ;  /* 0x000000000080381c */ /* 0x000fe20003f0e170 */
[----:B------:R-:W-:-:S03]  /*0350*/  @P3 IMAD R4, R5, R10, RZ ;  /* 0x0000000a05043224 */ /* 0x000fc600078e02ff */
[----:B------:R-:W-:Y:S01]  /*0360*/  ISETP.NE.OR P0, PT, R6, RZ, P0 ;  /* 0x000000ff0600720c */ /* 0x000fe20000705670 */
[----:B------:R-:W-:-:S12]  /*0370*/  @P3 IMAD R5, R10, R4, RZ ;  /* 0x000000040a053224 */ /* 0x000fd800078e02ff */
[----:B------:R-:W-:Y:S05]  /*0380*/  @!P0 BRA `(.L_x_3) ;  /* 0x0000000000108947 */ /* 0x000fea0003800000 */
.L_x_4:
[----:B------:R-:W-:Y:S01]  /*0390*/  IADD3 R6, PT, PT, R6, 0x4, RZ ;  /* 0x0000000406067810 */ /* 0x000fe20007ffe0ff */
[----:B------:R-:W-:-:S03]  /*03a0*/  IMAD R5, R10, R5, RZ ;  /* 0x000000050a057224 */ /* 0x000fc600078e02ff */
[----:B------:R-:W-:-:S13]  /*03b0*/  ISETP.NE.AND P0, PT, R6, RZ, PT ;  /* 0x000000ff0600720c */ /* 0x000fda0003f05270 */
[----:B------:R-:W-:Y:S05]  /*03c0*/  @P0 BRA `(.L_x_4) ;  /* 0xfffffffc00f00947 */ /* 0x000fea000383ffff */
.L_x_3:
[----:B------:R-:W-:Y:S05]  /*03d0*/  BSYNC.RECONVERGENT B1 ;  /* 0x0000000000017941 */ /* 0x000fea0003800200 */
.L_x_2:
[----:B------:R-:W-:-:S13]  /*03e0*/  ISETP.NE.AND P0, PT, R11, RZ, PT ;  /* 0x000000ff0b00720c */ /* 0x000fda0003f05270 */
[----:B------:R-:W-:Y:S05]  /*03f0*/  @!P0 BRA `(.L_x_1) ;  /* 0x0000000000188947 */ /* 0x000fea0003800000 */
[----:B------:R-:W-:Y:S01]  /*0400*/  ISETP.NE.AND P0, PT, R11, 0x1, PT ;  /* 0x000000010b00780c */ /* 0x000fe20003f05270 */
[----:B------:R-:W-:-:S12]  /*0410*/  IMAD R5, R8, R5, RZ ;  /* 0x0000000508057224 */ /* 0x000fd800078e02ff */
[----:B------:R-:W-:Y:S01]  /*0420*/  @P0 ISETP.NE.AND P3, PT, R11, 0x2, PT ;  /* 0x000000020b00080c */ /* 0x000fe20003f65270 */
[----:B------:R-:W-:-:S03]  /*0430*/  @P0 IMAD R9, R8, R5, RZ ;  /* 0x0000000508090224 */ /* 0x000fc600078e02ff */
[----:B------:R-:W-:-:S05]  /*0440*/  @P0 SEL R4, R8, 0x1, P3 ;  /* 0x0000000108040807 */ /* 0x000fca0001800000 */
[----:B------:R-:W-:-:S07]  /*0450*/  @P0 IMAD R5, R9, R4, RZ ;  /* 0x0000000409050224 */ /* 0x000fce00078e02ff */
.L_x_1:
[----:B------:R-:W-:Y:S05]  /*0460*/  BSYNC.RECONVERGENT B0 ;  /* 0x0000000000007941 */ /* 0x000fea0003800200 */
.L_x_0:
[----:B------:R1:W-:Y:S01]  /*0470*/  STG.E desc[UR6][R2.64], R5 ;  /* 0x0000000502007986 */ /* 0x0003e2000c101906 */
[----:B------:R-:W-:Y:S05]  /*0480*/  @P2 BRA `(.L_x_8) ;  /* 0xfffffffc00182947 */ /* 0x000fea000383ffff */
[----:B------:R-:W-:Y:S05]  /*0490*/  EXIT ;  /* 0x000000000000794d */ /* 0x000fea0003800000 */
.L_x_9:
[----:B------:R-:W-:-:S00]  /*04a0*/  BRA `(.L_x_9) ;  /* 0xfffffffc00fc7947 */ /* 0x000fc0000383ffff */
[----:B------:R-:W-:-:S00]  /*04b0*/  NOP ;  /* 0x0000000000007918 */ /* 0x000fc00000000000 */
        /* <DEDUP_REMOVED lines=12> */
.L_x_10:


//--------------------- .nv.shared.reserved.0     --------------------------
	.section	.nv.shared.reserved.0,"aw",@nobits
	.weak		__nv_reservedSMEM_offset_0_alias
	.size		__nv_reservedSMEM_offset_0_alias, 0, 64
	.other		__nv_reservedSMEM_offset_0_alias,@"STO_CUDA_RESERVED_SHARED STV_DEFAULT"
__nv_reservedSMEM_offset_0_alias:
	.zero		0
	.zero		64


//--------------------- .nv.constant0._Z6changePii --------------------------
	.section	.nv.constant0._Z6changePii,"a",@progbits
	.sectionflags	@""
	.align	4
.nv.constant0._Z6changePii:
	.zero		908


//--------------------- SYMBOLS --------------------------

	.type		.nv.reservedSmem.offset0,@object
	.size		.nv.reservedSmem.offset0,0x4
